//
// Generated by NVIDIA NVVM Compiler
//
// Compiler Build ID: CL-36424714
// Cuda compilation tools, release 13.0, V13.0.88
// Based on NVVM 20.0.0
//

.version 9.0
.target sm_100
.address_size 64

	// .globl	_Z6RunGoLPiS_iib

.visible .entry _Z6RunGoLPiS_iib(
	.param .u64 .ptr .align 1 _Z6RunGoLPiS_iib_param_0,
	.param .u64 .ptr .align 1 _Z6RunGoLPiS_iib_param_1,
	.param .u32 _Z6RunGoLPiS_iib_param_2,
	.param .u32 _Z6RunGoLPiS_iib_param_3,
	.param .u8 _Z6RunGoLPiS_iib_param_4
)
{
	.reg .pred 	%p<9>;
	.reg .b32 	%r<107>;
	.reg .b64 	%rd<24>;

	ld.param.u64 	%rd3, [_Z6RunGoLPiS_iib_param_0];
	ld.param.u64 	%rd4, [_Z6RunGoLPiS_iib_param_1];
	ld.param.u32 	%r9, [_Z6RunGoLPiS_iib_param_2];
	ld.param.u32 	%r10, [_Z6RunGoLPiS_iib_param_3];
	cvta.to.global.u64 	%rd1, %rd4;
	cvta.to.global.u64 	%rd2, %rd3;
	mov.u32 	%r11, %tid.x;
	mov.u32 	%r12, %tid.y;
	mov.u32 	%r13, %ctaid.x;
	mov.u32 	%r14, %ntid.x;
	mad.lo.s32 	%r106, %r13, %r14, %r11;
	mov.u32 	%r15, %ctaid.y;
	mov.u32 	%r16, %ntid.y;
	mad.lo.s32 	%r17, %r15, %r16, %r12;
	add.s32 	%r2, %r9, -1;
	setp.eq.s32 	%p1, %r17, 0;
	selp.b32 	%r18, %r10, %r17, %p1;
	add.s32 	%r19, %r18, -1;
	add.s32 	%r20, %r10, -1;
	setp.eq.s32 	%p2, %r17, %r20;
	add.s32 	%r21, %r17, 1;
	selp.b32 	%r22, 0, %r21, %p2;
	add.s32 	%r23, %r9, 31;
	shr.s32 	%r24, %r23, 31;
	shr.u32 	%r25, %r24, 27;
	add.s32 	%r26, %r23, %r25;
	shr.s32 	%r27, %r26, 5;
	mul.lo.s32 	%r3, %r19, %r27;
	mul.lo.s32 	%r4, %r27, %r17;
	mul.lo.s32 	%r5, %r22, %r27;
	add.s32 	%r28, %r106, 31;
	max.s32 	%r6, %r28, %r106;
$L__BB0_1:
	setp.eq.s32 	%p3, %r106, 0;
	selp.b32 	%r29, %r9, %r106, %p3;
	add.s32 	%r30, %r29, -1;
	setp.eq.s32 	%p4, %r106, %r2;
	add.s32 	%r8, %r106, 1;
	selp.b32 	%r31, 0, %r8, %p4;
	shr.s32 	%r32, %r30, 31;
	shr.u32 	%r33, %r32, 27;
	add.s32 	%r34, %r30, %r33;
	shr.s32 	%r35, %r34, 5;
	add.s32 	%r36, %r35, %r3;
	and.b32  	%r37, %r34, -32;
	sub.s32 	%r38, %r30, %r37;
	mul.wide.s32 	%rd5, %r36, 4;
	add.s64 	%rd6, %rd2, %rd5;
	ld.global.u32 	%r39, [%rd6];
	mov.b32 	%r40, 1;
	shl.b32 	%r41, %r40, %r38;
	and.b32  	%r42, %r39, %r41;
	shr.s32 	%r43, %r42, %r38;
	shr.s32 	%r44, %r106, 31;
	shr.u32 	%r45, %r44, 27;
	add.s32 	%r46, %r106, %r45;
	shr.s32 	%r47, %r46, 5;
	add.s32 	%r48, %r47, %r3;
	and.b32  	%r49, %r46, -32;
	sub.s32 	%r50, %r106, %r49;
	mul.wide.s32 	%rd7, %r48, 4;
	add.s64 	%rd8, %rd2, %rd7;
	ld.global.u32 	%r51, [%rd8];
	shl.b32 	%r52, %r40, %r50;
	and.b32  	%r53, %r51, %r52;
	shr.s32 	%r54, %r53, %r50;
	add.s32 	%r55, %r54, %r43;
	shr.s32 	%r56, %r31, 31;
	shr.u32 	%r57, %r56, 27;
	add.s32 	%r58, %r31, %r57;
	shr.s32 	%r59, %r58, 5;
	add.s32 	%r60, %r59, %r3;
	and.b32  	%r61, %r58, -32;
	sub.s32 	%r62, %r31, %r61;
	mul.wide.s32 	%rd9, %r60, 4;
	add.s64 	%rd10, %rd2, %rd9;
	ld.global.u32 	%r63, [%rd10];
	shl.b32 	%r64, %r40, %r62;
	and.b32  	%r65, %r63, %r64;
	shr.s32 	%r66, %r65, %r62;
	add.s32 	%r67, %r55, %r66;
	add.s32 	%r68, %r59, %r4;
	mul.wide.s32 	%rd11, %r68, 4;
	add.s64 	%rd12, %rd2, %rd11;
	ld.global.u32 	%r69, [%rd12];
	and.b32  	%r70, %r69, %r64;
	shr.s32 	%r71, %r70, %r62;
	add.s32 	%r72, %r67, %r71;
	add.s32 	%r73, %r59, %r5;
	mul.wide.s32 	%rd13, %r73, 4;
	add.s64 	%rd14, %rd2, %rd13;
	ld.global.u32 	%r74, [%rd14];
	and.b32  	%r75, %r74, %r64;
	shr.s32 	%r76, %r75, %r62;
	add.s32 	%r77, %r72, %r76;
	add.s32 	%r78, %r47, %r5;
	mul.wide.s32 	%rd15, %r78, 4;
	add.s64 	%rd16, %rd2, %rd15;
	ld.global.u32 	%r79, [%rd16];
	and.b32  	%r80, %r79, %r52;
	shr.s32 	%r81, %r80, %r50;
	add.s32 	%r82, %r77, %r81;
	add.s32 	%r83, %r35, %r5;
	mul.wide.s32 	%rd17, %r83, 4;
	add.s64 	%rd18, %rd2, %rd17;
	ld.global.u32 	%r84, [%rd18];
	and.b32  	%r85, %r84, %r41;
	shr.s32 	%r86, %r85, %r38;
	add.s32 	%r87, %r82, %r86;
	add.s32 	%r88, %r35, %r4;
	mul.wide.s32 	%rd19, %r88, 4;
	add.s64 	%rd20, %rd2, %rd19;
	ld.global.u32 	%r89, [%rd20];
	and.b32  	%r90, %r89, %r41;
	shr.s32 	%r91, %r90, %r38;
	add.s32 	%r92, %r87, %r91;
	add.s32 	%r93, %r47, %r4;
	mul.wide.s32 	%rd21, %r93, 4;
	add.s64 	%rd22, %rd2, %rd21;
	ld.global.u32 	%r94, [%rd22];
	and.b32  	%r95, %r94, %r52;
	shr.s32 	%r96, %r95, %r50;
	setp.eq.s32 	%p5, %r96, 1;
	setp.eq.s32 	%p6, %r92, 3;
	and.b32  	%r97, %r92, -2;
	setp.eq.s32 	%p7, %r97, 2;
	selp.u32 	%r98, -1, 0, %p6;
	selp.u32 	%r99, -1, 0, %p7;
	selp.b32 	%r100, %r99, %r98, %p5;
	and.b32  	%r101, %r100, 1;
	add.s64 	%rd23, %rd1, %rd21;
	ld.global.u32 	%r102, [%rd23];
	and.b32  	%r103, %r106, 31;
	shl.b32 	%r104, %r101, %r103;
	xor.b32  	%r105, %r104, %r102;
	st.global.u32 	[%rd23], %r105;
	setp.ne.s32 	%p8, %r106, %r6;
	mov.u32 	%r106, %r8;
	@%p8 bra 	$L__BB0_1;
	ret;

}


// ===== COMPILED SASS (sm_100) =====

	.target	sm_100

	.elftype	@"ET_EXEC"


//--------------------- .note.nv.tkinfo           --------------------------
	.section	.note.nv.tkinfo,"",@"SHT_NOTE"
	.sectionflags	@"SHF_NOTE_NV_TKINFO"
	.tkinfo
        /*0018*/ 	.word	0x00000002
        /*0030*/ 	.string	""
        /*0030*/ 	.string	"ptxas"
        /*0030*/ 	.string	"Cuda compilation tools, release 13.0, V13.0.88"
        /*0030*/ 	.string	"Build cuda_13.0.r13.0/compiler.36424714_0"
        /*0030*/ 	.string	"-arch sm_100 -m 64 "



//--------------------- .note.nv.cuinfo           --------------------------
	.section	.note.nv.cuinfo,"",@"SHT_NOTE"
	.sectionflags	@"SHF_NOTE_NV_CUINFO"
        /*0018*/ 	.short	0x0002
        /*001a*/ 	.short	0x0064
        /*001c*/ 	.short	0x0082
	.zero		2


//--------------------- .nv.info                  --------------------------
	.section	.nv.info,"",@"SHT_CUDA_INFO"
	.align	4


	//----- nvinfo : EIATTR_REGCOUNT
	.align		4
        /*0000*/ 	.byte	0x04, 0x2f
        /*0002*/ 	.short	(.L_1 - .L_0)
	.align		4
.L_0:
        /*0004*/ 	.word	index@(_Z6RunGoLPiS_iib)
        /*0008*/ 	.word	0x00000020


	//----- nvinfo : EIATTR_FRAME_SIZE
	.align		4
.L_1:
        /*000c*/ 	.byte	0x04, 0x11
        /*000e*/ 	.short	(.L_3 - .L_2)
	.align		4
.L_2:
        /*0010*/ 	.word	index@(_Z6RunGoLPiS_iib)
        /*0014*/ 	.word	0x00000000


	//----- nvinfo : EIATTR_MIN_STACK_SIZE
	.align		4
.L_3:
        /*0018*/ 	.byte	0x04, 0x12
        /*001a*/ 	.short	(.L_5 - .L_4)
	.align		4
.L_4:
        /*001c*/ 	.word	index@(_Z6RunGoLPiS_iib)
        /*0020*/ 	.word	0x00000000
.L_5:


//--------------------- .nv.compat                --------------------------
	.section	.nv.compat,"",@"SHT_CUDA_COMPAT_INFO"
	.align	4
        /*0000*/ 	.byte	0x02, 0x09, 0x00, 0x00, 0x02, 0x02, 0x01, 0x00, 0x02, 0x05, 0x05, 0x00, 0x03, 0x07, 0x01, 0x01
        /*0010*/ 	.byte	0x02, 0x03, 0x00, 0x00, 0x02, 0x06, 0x01, 0x00, 0x04, 0x0b, 0x08, 0x00, 0x09, 0x00, 0x00, 0x00
        /*0020*/ 	.byte	0x00, 0x00, 0x00, 0x00


//--------------------- .nv.info._Z6RunGoLPiS_iib --------------------------
	.section	.nv.info._Z6RunGoLPiS_iib,"",@"SHT_CUDA_INFO"
	.sectionflags	@""
	.align	4


	//----- nvinfo : EIATTR_CUDA_API_VERSION
	.align		4
        /*0000*/ 	.byte	0x04, 0x37
        /*0002*/ 	.short	(.L_7 - .L_6)
.L_6:
        /*0004*/ 	.word	0x00000082


	//----- nvinfo : EIATTR_KPARAM_INFO
	.align		4
.L_7:
        /*0008*/ 	.byte	0x04, 0x17
        /*000a*/ 	.short	(.L_9 - .L_8)
.L_8:
        /*000c*/ 	.word	0x00000000
        /*0010*/ 	.short	0x0004
        /*0012*/ 	.short	0x0018
        /*0014*/ 	.byte	0x00, 0xf0, 0x05, 0x00


	//----- nvinfo : EIATTR_KPARAM_INFO
	.align		4
.L_9:
        /*0018*/ 	.byte	0x04, 0x17
        /*001a*/ 	.short	(.L_11 - .L_10)
.L_10:
        /*001c*/ 	.word	0x00000000
        /*0020*/ 	.short	0x0003
        /*0022*/ 	.short	0x0014
        /*0024*/ 	.byte	0x00, 0xf0, 0x11, 0x00


	//----- nvinfo : EIATTR_KPARAM_INFO
	.align		4
.L_11:
        /*0028*/ 	.byte	0x04, 0x17
        /*002a*/ 	.short	(.L_13 - .L_12)
.L_12:
        /*002c*/ 	.word	0x00000000
        /*0030*/ 	.short	0x0002
        /*0032*/ 	.short	0x0010
        /*0034*/ 	.byte	0x00, 0xf0, 0x11, 0x00


	//----- nvinfo : EIATTR_KPARAM_INFO
	.align		4
.L_13:
        /*0038*/ 	.byte	0x04, 0x17
        /*003a*/ 	.short	(.L_15 - .L_14)
.L_14:
        /*003c*/ 	.word	0x00000000
        /*0040*/ 	.short	0x0001
        /*0042*/ 	.short	0x0008
        /*0044*/ 	.byte	0x00, 0xf5, 0x21, 0x00


	//----- nvinfo : EIATTR_KPARAM_INFO
	.align		4
.L_15:
        /*0048*/ 	.byte	0x04, 0x17
        /*004a*/ 	.short	(.L_17 - .L_16)
.L_16:
        /*004c*/ 	.word	0x00000000
        /*0050*/ 	.short	0x0000
        /*0052*/ 	.short	0x0000
        /*0054*/ 	.byte	0x00, 0xf5, 0x21, 0x00


	//----- nvinfo : EIATTR_SPARSE_MMA_MASK
	.align		4
.L_17:
        /*0058*/ 	.byte	0x03, 0x50
        /*005a*/ 	.short	0x0000


	//----- nvinfo : EIATTR_MAXREG_COUNT
	.align		4
        /*005c*/ 	.byte	0x03, 0x1b
        /*005e*/ 	.short	0x00ff


	//----- nvinfo : EIATTR_MERCURY_ISA_VERSION
	.align		4
        /*0060*/ 	.byte	0x03, 0x5f
        /*0062*/ 	.short	0x0101


	//----- nvinfo : EIATTR_VRC_CTA_INIT_COUNT
	.align		4
        /*0064*/ 	.byte	0x02, 0x4a
	.zero		1
	.zero		1


	//----- nvinfo : EIATTR_EXIT_INSTR_OFFSETS
	.align		4
        /*0068*/ 	.byte	0x04, 0x1c
        /*006a*/ 	.short	(.L_19 - .L_18)


	//   ....[0]....
.L_18:
        /*006c*/ 	.word	0x00000730


	//----- nvinfo : EIATTR_CRS_STACK_SIZE
	.align		4
.L_19:
        /*0070*/ 	.byte	0x04, 0x1e
        /*0072*/ 	.short	(.L_21 - .L_20)
.L_20:
        /*0074*/ 	.word	0x00000000


	//----- nvinfo : EIATTR_CBANK_PARAM_SIZE
	.align		4
.L_21:
        /*0078*/ 	.byte	0x03, 0x19
        /*007a*/ 	.short	0x0019


	//----- nvinfo : EIATTR_PARAM_CBANK
	.align		4
        /*007c*/ 	.byte	0x04, 0x0a
        /*007e*/ 	.short	(.L_23 - .L_22)
	.align		4
.L_22:
        /*0080*/ 	.word	index@(.nv.constant0._Z6RunGoLPiS_iib)
        /*0084*/ 	.short	0x0380
        /*0086*/ 	.short	0x0019


	//----- nvinfo : EIATTR_SW_WAR
	.align		4
.L_23:
        /*0088*/ 	.byte	0x04, 0x36
        /*008a*/ 	.short	(.L_25 - .L_24)
.L_24:
        /*008c*/ 	.word	0x00000008
.L_25:


//--------------------- .nv.callgraph             --------------------------
	.section	.nv.callgraph,"",@"SHT_CUDA_CALLGRAPH"
	.align	4
	.sectionentsize	8
	.align		4
        /*0000*/ 	.word	0x00000000
	.align		4
        /*0004*/ 	.word	0xffffffff
	.align		4
        /*0008*/ 	.word	0x00000000
	.align		4
        /*000c*/ 	.word	0xfffffffe
	.align		4
        /*0010*/ 	.word	0x00000000
	.align		4
        /*0014*/ 	.word	0xfffffffd
	.align		4
        /*0018*/ 	.word	0x00000000
	.align		4
        /*001c*/ 	.word	0xfffffffc


//--------------------- .text._Z6RunGoLPiS_iib    --------------------------
	.section	.text._Z6RunGoLPiS_iib,"ax",@progbits
	.align	128
        .global         _Z6RunGoLPiS_iib
        .type           _Z6RunGoLPiS_iib,@function
        .size           _Z6RunGoLPiS_iib,(.L_x_2 - _Z6RunGoLPiS_iib)
        .other          _Z6RunGoLPiS_iib,@"STO_CUDA_ENTRY STV_DEFAULT"
_Z6RunGoLPiS_iib:
.text._Z6RunGoLPiS_iib:
[----:B------:R-:W-:Y:S01]  /*0000*/  LDC R1, c[0x0][0x37c] ;  /* 0x0000df00ff017b82 */ /* 0x000fe20000000800 */
[----:B------:R-:W0:Y:S07]  /*0010*/  S2R R3, SR_TID.Y ;  /* 0x0000000000037919 */ /* 0x000e2e0000002200 */
[----:B------:R-:W1:Y:S01]  /*0020*/  LDC R4, c[0x0][0x360] ;  /* 0x0000d800ff047b82 */ /* 0x000e620000000800 */
[----:B------:R-:W2:Y:S01]  /*0030*/  LDCU.64 UR10, c[0x0][0x390] ;  /* 0x00007200ff0a77ac */ /* 0x000ea20008000a00 */
[----:B------:R-:W1:Y:S01]  /*0040*/  S2R R7, SR_TID.X ;  /* 0x0000000000077919 */ /* 0x000e620000002100 */
[----:B------:R-:W3:Y:S05]  /*0050*/  LDCU.64 UR8, c[0x0][0x358] ;  /* 0x00006b00ff0877ac */ /* 0x000eea0008000a00 */
[----:B------:R-:W0:Y:S08]  /*0060*/  S2UR UR5, SR_CTAID.Y ;  /* 0x00000000000579c3 */ /* 0x000e300000002600 */
[----:B------:R-:W0:Y:S01]  /*0070*/  LDC R0, c[0x0][0x364] ;  /* 0x0000d900ff007b82 */ /* 0x000e220000000800 */
[----:B--2---:R-:W-:-:S02]  /*0080*/  UIADD3 UR4, UPT, UPT, UR10, 0x1f, URZ ;  /* 0x0000001f0a047890 */ /* 0x004fc4000fffe0ff */
[----:B------:R-:W-:-:S05]  /*0090*/  UIADD3 UR6, UPT, UPT, UR11, -0x1, URZ ;  /* 0xffffffff0b067890 */ /* 0x000fca000fffe0ff */
[----:B------:R-:W1:Y:S08]  /*00a0*/  S2UR UR7, SR_CTAID.X ;  /* 0x00000000000779c3 */ /* 0x000e700000002500 */
[----:B------:R-:W2:Y:S08]  /*00b0*/  LDC.64 R12, c[0x0][0x380] ;  /* 0x0000e000ff0c7b82 */ /* 0x000eb00000000a00 */
[----:B------:R-:W4:Y:S01]  /*00c0*/  LDC.64 R14, c[0x0][0x388] ;  /* 0x0000e200ff0e7b82 */ /* 0x000f220000000a00 */
[----:B0-----:R-:W-:Y:S01]  /*00d0*/  IMAD R3, R0, UR5, R3 ;  /* 0x0000000500037c24 */ /* 0x001fe2000f8e0203 */
[----:B------:R-:W-:-:S03]  /*00e0*/  USHF.R.S32.HI UR5, URZ, 0x1f, UR4 ;  /* 0x0000001fff057899 */ /* 0x000fc60008011404 */
[C---:B------:R-:W-:Y:S01]  /*00f0*/  VIADD R2, R3.reuse, 0x1 ;  /* 0x0000000103027836 */ /* 0x040fe20000000000 */
[C---:B------:R-:W-:Y:S01]  /*0100*/  ISETP.NE.AND P0, PT, R3.reuse, RZ, PT ;  /* 0x000000ff0300720c */ /* 0x040fe20003f05270 */
[----:B------:R-:W-:Y:S01]  /*0110*/  ULEA.HI UR5, UR5, UR4, URZ, 0x5 ;  /* 0x0000000405057291 */ /* 0x000fe2000f8f28ff */
[C---:B------:R-:W-:Y:S01]  /*0120*/  ISETP.NE.AND P1, PT, R3.reuse, UR6, PT ;  /* 0x0000000603007c0c */ /* 0x040fe2000bf25270 */
[----:B-1----:R-:W-:Y:S01]  /*0130*/  IMAD R7, R4, UR7, R7 ;  /* 0x0000000704077c24 */ /* 0x002fe2000f8e0207 */
[----:B------:R-:W-:Y:S01]  /*0140*/  SEL R0, R3, UR11, P0 ;  /* 0x0000000b03007c07 */ /* 0x000fe20008000000 */
[----:B------:R-:W-:Y:S01]  /*0150*/  USHF.R.S32.HI UR5, URZ, 0x5, UR5 ;  /* 0x00000005ff057899 */ /* 0x000fe20008011405 */
[----:B------:R-:W-:Y:S01]  /*0160*/  SEL R4, R2, RZ, P1 ;  /* 0x000000ff02047207 */ /* 0x000fe20000800000 */
[----:B------:R-:W-:Y:S01]  /*0170*/  UIADD3 UR4, UPT, UPT, UR10, -0x1, URZ ;  /* 0xffffffff0a047890 */ /* 0x000fe2000fffe0ff */
[----:B------:R-:W-:Y:S01]  /*0180*/  VIADDMNMX R2, R7, 0x1f, R7, !PT ;  /* 0x0000001f07027846 */ /* 0x000fe20007800107 */
[----:B------:R-:W-:-:S02]  /*0190*/  VIADD R0, R0, 0xffffffff ;  /* 0xffffffff00007836 */ /* 0x000fc40000000000 */
[----:B------:R-:W-:Y:S02]  /*01a0*/  IMAD R3, R3, UR5, RZ ;  /* 0x0000000503037c24 */ /* 0x000fe4000f8e02ff */
[----:B------:R-:W-:Y:S02]  /*01b0*/  IMAD R4, R4, UR5, RZ ;  /* 0x0000000504047c24 */ /* 0x000fe4000f8e02ff */
[----:B--23--:R-:W-:-:S07]  /*01c0*/  IMAD R0, R0, UR5, RZ ;  /* 0x0000000500007c24 */ /* 0x00cfce000f8e02ff */
.L_x_0:
[C---:B------:R-:W-:Y:S01]  /*01d0*/  ISETP.NE.AND P0, PT, R7.reuse, RZ, PT ;  /* 0x000000ff0700720c */ /* 0x040fe20003f05270 */
[C---:B------:R-:W-:Y:S01]  /*01e0*/  VIADD R5, R7.reuse, 0x1 ;  /* 0x0000000107057836 */ /* 0x040fe20000000000 */
[C---:B------:R-:W-:Y:S02]  /*01f0*/  ISETP.NE.AND P1, PT, R7.reuse, UR4, PT ;  /* 0x0000000407007c0c */ /* 0x040fe4000bf25270 */
[----:B------:R-:W-:Y:S02]  /*0200*/  SEL R9, R7, UR10, P0 ;  /* 0x0000000a07097c07 */ /* 0x000fe40008000000 */
[----:B------:R-:W-:Y:S02]  /*0210*/  SEL R26, R5, RZ, P1 ;  /* 0x000000ff051a7207 */ /* 0x000fe40000800000 */
[----:B------:R-:W-:Y:S01]  /*0220*/  SHF.R.S32.HI R8, RZ, 0x1f, R7 ;  /* 0x0000001fff087819 */ /* 0x000fe20000011407 */
[----:B------:R-:W-:Y:S01]  /*0230*/  VIADD R9, R9, 0xffffffff ;  /* 0xffffffff09097836 */ /* 0x000fe20000000000 */
[----:B------:R-:W-:-:S02]  /*0240*/  SHF.R.S32.HI R27, RZ, 0x1f, R26 ;  /* 0x0000001fff1b7819 */ /* 0x000fc4000001141a */
[----:B------:R-:W-:Y:S02]  /*0250*/  LEA.HI R19, R8, R7, RZ, 0x5 ;  /* 0x0000000708137211 */ /* 0x000fe400078f28ff */
[----:B------:R-:W-:Y:S02]  /*0260*/  SHF.R.S32.HI R6, RZ, 0x1f, R9 ;  /* 0x0000001fff067819 */ /* 0x000fe40000011409 */
[----:B------:R-:W-:Y:S02]  /*0270*/  LEA.HI R27, R27, R26, RZ, 0x5 ;  /* 0x0000001a1b1b7211 */ /* 0x000fe400078f28ff */
[----:B------:R-:W-:Y:S02]  /*0280*/  LEA.HI R17, R6, R9, RZ, 0x5 ;  /* 0x0000000906117211 */ /* 0x000fe400078f28ff */
[-C--:B------:R-:W-:Y:S02]  /*0290*/  LEA.HI.SX32 R25, R19, R0.reuse, 0x1b ;  /* 0x0000000013197211 */ /* 0x080fe400078fdaff */
[----:B------:R-:W-:-:S02]  /*02a0*/  LEA.HI.SX32 R23, R27, R0, 0x1b ;  /* 0x000000001b177211 */ /* 0x000fc400078fdaff */
[----:B------:R-:W-:Y:S01]  /*02b0*/  LEA.HI.SX32 R21, R17, R0, 0x1b ;  /* 0x0000000011157211 */ /* 0x000fe200078fdaff */
[----:B------:R-:W-:-:S04]  /*02c0*/  IMAD.WIDE R24, R25, 0x4, R12 ;  /* 0x0000000419187825 */ /* 0x000fc800078e020c */
[--C-:B------:R-:W-:Y:S02]  /*02d0*/  IMAD.WIDE R22, R23, 0x4, R12.reuse ;  /* 0x0000000417167825 */ /* 0x100fe400078e020c */
[----:B------:R-:W2:Y:S02]  /*02e0*/  LDG.E R25, desc[UR8][R24.64] ;  /* 0x0000000818197981 */ /* 0x000ea4000c1e1900 */
[----:B------:R-:W-:Y:S02]  /*02f0*/  IMAD.WIDE R20, R21, 0x4, R12 ;  /* 0x0000000415147825 */ /* 0x000fe400078e020c */
[----:B------:R-:W3:Y:S04]  /*0300*/  LDG.E R22, desc[UR8][R22.64] ;  /* 0x0000000816167981 */ /* 0x000ee8000c1e1900 */
[----:B------:R-:W5:Y:S01]  /*0310*/  LDG.E R21, desc[UR8][R20.64] ;  /* 0x0000000814157981 */ /* 0x000f62000c1e1900 */
[----:B------:R-:W-:-:S02]  /*0320*/  LOP3.LUT R8, R19, 0xffffffe0, RZ, 0xc0, !PT ;  /* 0xffffffe013087812 */ /* 0x000fc400078ec0ff */
[----:B------:R-:W-:Y:S02]  /*0330*/  LOP3.LUT R11, R27, 0xffffffe0, RZ, 0xc0, !PT ;  /* 0xffffffe01b0b7812 */ /* 0x000fe400078ec0ff */
[----:B------:R-:W-:Y:S01]  /*0340*/  LOP3.LUT R6, R17, 0xffffffe0, RZ, 0xc0, !PT ;  /* 0xffffffe011067812 */ /* 0x000fe200078ec0ff */
[----:B------:R-:W-:Y:S02]  /*0350*/  IMAD.MOV.U32 R29, RZ, RZ, 0x1 ;  /* 0x00000001ff1d7424 */ /* 0x000fe400078e00ff */
[----:B------:R-:W-:Y:S02]  /*0360*/  IMAD.IADD R8, R7, 0x1, -R8 ;  /* 0x0000000107087824 */ /* 0x000fe400078e0a08 */
[----:B------:R-:W-:Y:S02]  /*0370*/  IMAD.IADD R26, R26, 0x1, -R11 ;  /* 0x000000011a1a7824 */ /* 0x000fe400078e0a0b */
[----:B------:R-:W-:Y:S01]  /*0380*/  IMAD.IADD R9, R9, 0x1, -R6 ;  /* 0x0000000109097824 */ /* 0x000fe200078e0a06 */
[----:B------:R-:W-:-:S02]  /*0390*/  SHF.L.U32 R10, R29, R8, RZ ;  /* 0x000000081d0a7219 */ /* 0x000fc400000006ff */
[C---:B------:R-:W-:Y:S02]  /*03a0*/  SHF.L.U32 R11, R29.reuse, R26, RZ ;  /* 0x0000001a1d0b7219 */ /* 0x040fe400000006ff */
[----:B------:R-:W-:Y:S02]  /*03b0*/  SHF.L.U32 R6, R29, R9, RZ ;  /* 0x000000091d067219 */ /* 0x000fe400000006ff */
[----:B------:R-:W-:-:S05]  /*03c0*/  LEA.HI.SX32 R29, R27, R3, 0x1b ;  /* 0x000000031b1d7211 */ /* 0x000fca00078fdaff */
[----:B------:R-:W-:Y:S01]  /*03d0*/  IMAD.WIDE R28, R29, 0x4, R12 ;  /* 0x000000041d1c7825 */ /* 0x000fe200078e020c */
[----:B------:R-:W-:-:S05]  /*03e0*/  LEA.HI.SX32 R18, R17, R3, 0x1b ;  /* 0x0000000311127211 */ /* 0x000fca00078fdaff */
[----:B------:R-:W4:Y:S01]  /*03f0*/  LDG.E R28, desc[UR8][R28.64] ;  /* 0x000000081c1c7981 */ /* 0x000f22000c1e1900 */
[----:B--2---:R-:W-:Y:S02]  /*0400*/  LOP3.LUT R25, R25, R10, RZ, 0xc0, !PT ;  /* 0x0000000a19197212 */ /* 0x004fe400078ec0ff */
[----:B---3--:R-:W-:Y:S02]  /*0410*/  LOP3.LUT R23, R22, R11, RZ, 0xc0, !PT ;  /* 0x0000000b16177212 */ /* 0x008fe400078ec0ff */
[----:B-----5:R-:W-:Y:S02]  /*0420*/  LOP3.LUT R16, R21, R6, RZ, 0xc0, !PT ;  /* 0x0000000615107212 */ /* 0x020fe400078ec0ff */
[----:B------:R-:W-:Y:S02]  /*0430*/  LEA.HI.SX32 R21, R27, R4, 0x1b ;  /* 0x000000041b157211 */ /* 0x000fe400078fdaff */
[----:B------:R-:W-:Y:S02]  /*0440*/  SHF.R.S32.HI R25, RZ, R8, R25 ;  /* 0x00000008ff197219 */ /* 0x000fe40000011419 */
[----:B------:R-:W-:-:S02]  /*0450*/  SHF.R.S32.HI R23, RZ, R26, R23 ;  /* 0x0000001aff177219 */ /* 0x000fc40000011417 */
[----:B------:R-:W-:-:S04]  /*0460*/  SHF.R.S32.HI R16, RZ, R9, R16 ;  /* 0x00000009ff107219 */ /* 0x000fc80000011410 */
[----:B------:R-:W-:Y:S01]  /*0470*/  IADD3 R27, PT, PT, R23, R25, R16 ;  /* 0x00000019171b7210 */ /* 0x000fe20007ffe010 */
[--C-:B------:R-:W-:Y:S01]  /*0480*/  IMAD.WIDE R24, R21, 0x4, R12.reuse ;  /* 0x0000000415187825 */ /* 0x100fe200078e020c */
[-C--:B------:R-:W-:Y:S02]  /*0490*/  LEA.HI.SX32 R21, R19, R4.reuse, 0x1b ;  /* 0x0000000413157211 */ /* 0x080fe400078fdaff */
[----:B------:R-:W-:Y:S02]  /*04a0*/  LEA.HI.SX32 R23, R17, R4, 0x1b ;  /* 0x0000000411177211 */ /* 0x000fe400078fdaff */
[----:B------:R0:W2:Y:S01]  /*04b0*/  LDG.E R29, desc[UR8][R24.64] ;  /* 0x00000008181d7981 */ /* 0x0000a2000c1e1900 */
[----:B------:R-:W-:-:S04]  /*04c0*/  IMAD.WIDE R20, R21, 0x4, R12 ;  /* 0x0000000415147825 */ /* 0x000fc800078e020c */
[--C-:B------:R-:W-:Y:S02]  /*04d0*/  IMAD.WIDE R16, R23, 0x4, R12.reuse ;  /* 0x0000000417107825 */ /* 0x100fe400078e020c */
[----:B------:R-:W3:Y:S01]  /*04e0*/  LDG.E R21, desc[UR8][R20.64] ;  /* 0x0000000814157981 */ /* 0x000ee2000c1e1900 */
[----:B0-----:R-:W-:Y:S01]  /*04f0*/  LEA.HI.SX32 R25, R19, R3, 0x1b ;  /* 0x0000000313197211 */ /* 0x001fe200078fdaff */
[--C-:B------:R-:W-:Y:S02]  /*0500*/  IMAD.WIDE R18, R18, 0x4, R12.reuse ;  /* 0x0000000412127825 */ /* 0x100fe400078e020c */
[----:B------:R-:W5:Y:S02]  /*0510*/  LDG.E R17, desc[UR8][R16.64] ;  /* 0x0000000810117981 */ /* 0x000f64000c1e1900 */
[C---:B------:R-:W-:Y:S02]  /*0520*/  IMAD.WIDE R22, R25.reuse, 0x4, R12 ;  /* 0x0000000419167825 */ /* 0x040fe400078e020c */
[----:B------:R-:W5:Y:S04]  /*0530*/  LDG.E R19, desc[UR8][R18.64] ;  /* 0x0000000812137981 */ /* 0x000f68000c1e1900 */
[----:B------:R-:W5:Y:S01]  /*0540*/  LDG.E R23, desc[UR8][R22.64] ;  /* 0x0000000816177981 */ /* 0x000f62000c1e1900 */
[----:B----4-:R-:W-:-:S05]  /*0550*/  IMAD.WIDE R24, R25, 0x4, R14 ;  /* 0x0000000419187825 */ /* 0x010fca00078e020e */
[----:B------:R-:W4:Y:S01]  /*0560*/  LDG.E R16, desc[UR8][R24.64] ;  /* 0x0000000818107981 */ /* 0x000f22000c1e1900 */
[----:B------:R-:W-:-:S04]  /*0570*/  LOP3.LUT R28, R28, R11, RZ, 0xc0, !PT ;  /* 0x0000000b1c1c7212 */ /* 0x000fc800078ec0ff */
[----:B------:R-:W-:Y:S02]  /*0580*/  SHF.R.S32.HI R28, RZ, R26, R28 ;  /* 0x0000001aff1c7219 */ /* 0x000fe4000001141c */
[----:B--2---:R-:W-:-:S04]  /*0590*/  LOP3.LUT R29, R29, R11, RZ, 0xc0, !PT ;  /* 0x0000000b1d1d7212 */ /* 0x004fc800078ec0ff */
[----:B------:R-:W-:Y:S02]  /*05a0*/  SHF.R.S32.HI R29, RZ, R26, R29 ;  /* 0x0000001aff1d7219 */ /* 0x000fe4000001141d */
[----:B---3--:R-:W-:Y:S02]  /*05b0*/  LOP3.LUT R21, R21, R10, RZ, 0xc0, !PT ;  /* 0x0000000a15157212 */ /* 0x008fe400078ec0ff */
[-C--:B-----5:R-:W-:Y:S02]  /*05c0*/  LOP3.LUT R20, R17, R6.reuse, RZ, 0xc0, !PT ;  /* 0x0000000611147212 */ /* 0x0a0fe400078ec0ff */
[----:B------:R-:W-:Y:S02]  /*05d0*/  IADD3 R27, PT, PT, R29, R27, R28 ;  /* 0x0000001b1d1b7210 */ /* 0x000fe40007ffe01c */
[----:B------:R-:W-:Y:S02]  /*05e0*/  SHF.R.S32.HI R20, RZ, R9, R20 ;  /* 0x00000009ff147219 */ /* 0x000fe40000011414 */
[----:B------:R-:W-:-:S02]  /*05f0*/  LOP3.LUT R26, R19, R6, RZ, 0xc0, !PT ;  /* 0x00000006131a7212 */ /* 0x000fc400078ec0ff */
[----:B------:R-:W-:Y:S02]  /*0600*/  SHF.R.S32.HI R6, RZ, R8, R21 ;  /* 0x00000008ff067219 */ /* 0x000fe40000011415 */
[----:B------:R-:W-:Y:S02]  /*0610*/  LOP3.LUT R23, R23, R10, RZ, 0xc0, !PT ;  /* 0x0000000a17177212 */ /* 0x000fe400078ec0ff */
[----:B------:R-:W-:Y:S02]  /*0620*/  SHF.R.S32.HI R9, RZ, R9, R26 ;  /* 0x00000009ff097219 */ /* 0x000fe4000001141a */
[----:B------:R-:W-:Y:S02]  /*0630*/  IADD3 R6, PT, PT, R20, R27, R6 ;  /* 0x0000001b14067210 */ /* 0x000fe40007ffe006 */
[----:B------:R-:W-:-:S03]  /*0640*/  SHF.R.S32.HI R23, RZ, R8, R23 ;  /* 0x00000008ff177219 */ /* 0x000fc60000011417 */
[----:B------:R-:W-:Y:S01]  /*0650*/  IMAD.IADD R6, R6, 0x1, R9 ;  /* 0x0000000106067824 */ /* 0x000fe200078e0209 */
[----:B------:R-:W-:-:S04]  /*0660*/  ISETP.NE.AND P0, PT, R23, 0x1, PT ;  /* 0x000000011700780c */ /* 0x000fc80003f05270 */
[C---:B------:R-:W-:Y:S02]  /*0670*/  LOP3.LUT R8, R6.reuse, 0xfffffffe, RZ, 0xc0, !PT ;  /* 0xfffffffe06087812 */ /* 0x040fe400078ec0ff */
[----:B------:R-:W-:Y:S02]  /*0680*/  ISETP.NE.AND P1, PT, R6, 0x3, PT ;  /* 0x000000030600780c */ /* 0x000fe40003f25270 */
[----:B------:R-:W-:Y:S02]  /*0690*/  ISETP.NE.AND P2, PT, R8, 0x2, PT ;  /* 0x000000020800780c */ /* 0x000fe40003f45270 */
[----:B------:R-:W-:-:S03]  /*06a0*/  SEL R6, RZ, 0xffffffff, P1 ;  /* 0xffffffffff067807 */ /* 0x000fc60000800000 */
[----:B------:R-:W-:-:S04]  /*06b0*/  @!P0 SEL R6, RZ, 0xffffffff, P2 ;  /* 0xffffffffff068807 */ /* 0x000fc80001000000 */
[----:B------:R-:W-:-:S04]  /*06c0*/  LOP3.LUT R6, R6, 0x1, RZ, 0xc0, !PT ;  /* 0x0000000106067812 */ /* 0x000fc800078ec0ff */
[----:B------:R-:W-:-:S04]  /*06d0*/  SHF.L.W.U32 R9, R6, R7, RZ ;  /* 0x0000000706097219 */ /* 0x000fc80000000eff */
[----:B----4-:R-:W-:-:S05]  /*06e0*/  LOP3.LUT R9, R9, R16, RZ, 0x3c, !PT ;  /* 0x0000001009097212 */ /* 0x010fca00078e3cff */
[----:B------:R0:W-:Y:S01]  /*06f0*/  STG.E desc[UR8][R24.64], R9 ;  /* 0x0000000918007986 */ /* 0x0001e2000c101908 */
[----:B------:R-:W-:Y:S01]  /*0700*/  ISETP.NE.AND P0, PT, R7, R2, PT ;  /* 0x000000020700720c */ /* 0x000fe20003f05270 */
[----:B------:R-:W-:-:S12]  /*0710*/  IMAD.MOV.U32 R7, RZ, RZ, R5 ;  /* 0x000000ffff077224 */ /* 0x000fd800078e0005 */
[----:B0-----:R-:W-:Y:S05]  /*0720*/  @P0 BRA `(.L_x_0) ;  /* 0xfffffff800a80947 */ /* 0x001fea000383ffff */
[----:B------:R-:W-:Y:S05]  /*0730*/  EXIT ;  /* 0x000000000000794d */ /* 0x000fea0003800000 */
.L_x_1:
[----:B------:R-:W-:-:S00]  /*0740*/  BRA `(.L_x_1) ;  /* 0xfffffffc00fc7947 */ /* 0x000fc0000383ffff */
[----:B------:R-:W-:-:S00]  /*0750*/  NOP ;  /* 0x0000000000007918 */ /* 0x000fc00000000000 */
        /* <DEDUP_REMOVED lines=10> */
.L_x_2:


//--------------------- .nv.shared.reserved.0     --------------------------
	.section	.nv.shared.reserved.0,"aw",@nobits
	.weak		__nv_reservedSMEM_offset_0_alias
	.size		__nv_reservedSMEM_offset_0_alias, 0, 64
	.other		__nv_reservedSMEM_offset_0_alias,@"STO_CUDA_RESERVED_SHARED STV_DEFAULT"
__nv_reservedSMEM_offset_0_alias:
	.zero		0
	.zero		64


//--------------------- .nv.constant0._Z6RunGoLPiS_iib --------------------------
	.section	.nv.constant0._Z6RunGoLPiS_iib,"a",@progbits
	.sectionflags	@""
	.align	4
.nv.constant0._Z6RunGoLPiS_iib:
	.zero		921


//--------------------- SYMBOLS --------------------------

	.type		.nv.reservedSmem.offset0,@object
	.size		.nv.reservedSmem.offset0,0x4
